//
// Generated by NVIDIA NVVM Compiler
//
// Compiler Build ID: CL-36424714
// Cuda compilation tools, release 13.0, V13.0.88
// Based on NVVM 20.0.0
//

.version 9.0
.target sm_100
.address_size 64

	// .globl	_Z5get_aPfS_

.visible .entry _Z5get_aPfS_(
	.param .u64 .ptr .align 1 _Z5get_aPfS__param_0,
	.param .u64 .ptr .align 1 _Z5get_aPfS__param_1
)
{
	.reg .pred 	%p<11>;
	.reg .b32 	%r<47>;
	.reg .b32 	%f<13>;
	.reg .b64 	%rd<22>;
	.reg .b64 	%fd<3>;

	ld.param.u64 	%rd3, [_Z5get_aPfS__param_0];
	ld.param.u64 	%rd4, [_Z5get_aPfS__param_1];
	mov.u32 	%r21, %ctaid.x;
	mov.u32 	%r22, %ntid.x;
	mov.u32 	%r23, %tid.x;
	mad.lo.s32 	%r1, %r21, %r22, %r23;
	mov.u32 	%r24, %nctaid.x;
	mul.lo.s32 	%r2, %r22, %r24;
	shr.s32 	%r25, %r1, 31;
	shr.u32 	%r26, %r25, 20;
	add.s32 	%r27, %r1, %r26;
	shr.s32 	%r3, %r27, 12;
	and.b32  	%r28, %r27, -4096;
	sub.s32 	%r4, %r1, %r28;
	shr.s32 	%r29, %r4, 31;
	shr.u32 	%r30, %r29, 26;
	add.s32 	%r31, %r4, %r30;
	shr.s32 	%r5, %r31, 6;
	and.b32  	%r32, %r31, -64;
	sub.s32 	%r43, %r4, %r32;
	setp.gt.s32 	%p2, %r43, 62;
	@%p2 bra 	$L__BB0_11;
	cvta.to.global.u64 	%rd1, %rd4;
	add.s32 	%r7, %r3, 4096;
	cvta.to.global.u64 	%rd2, %rd3;
$L__BB0_2:
	setp.gt.s32 	%p3, %r4, 4031;
	@%p3 bra 	$L__BB0_10;
	shl.b32 	%r33, %r43, 12;
	add.s32 	%r9, %r33, -4096;
	add.s32 	%r10, %r3, %r33;
	mov.u32 	%r44, %r5;
$L__BB0_4:
	setp.gt.s32 	%p4, %r1, 258047;
	@%p4 bra 	$L__BB0_9;
	min.s32 	%r34, %r43, %r44;
	setp.gt.s32 	%p1, %r34, 0;
	shl.b32 	%r35, %r44, 6;
	add.s32 	%r36, %r35, %r9;
	add.s32 	%r12, %r36, 4096;
	add.s32 	%r45, %r10, %r35;
	not.pred 	%p6, %p1;
	cvt.u64.u32 	%rd16, %r12;
	mov.u32 	%r46, %r7;
$L__BB0_6:
	add.s32 	%r16, %r46, -4096;
	setp.lt.s32 	%p5, %r16, 1;
	or.pred  	%p7, %p6, %p5;
	@%p7 bra 	$L__BB0_8;
	add.s32 	%r37, %r45, -4096;
	mul.wide.u32 	%rd5, %r37, 4;
	add.s64 	%rd6, %rd1, %rd5;
	ld.global.f32 	%f1, [%rd6];
	add.s32 	%r38, %r45, 4096;
	mul.wide.u32 	%rd7, %r38, 4;
	add.s64 	%rd8, %rd1, %rd7;
	ld.global.f32 	%f2, [%rd8];
	add.f32 	%f3, %f1, %f2;
	add.s32 	%r39, %r45, -64;
	mul.wide.u32 	%rd9, %r39, 4;
	add.s64 	%rd10, %rd1, %rd9;
	ld.global.f32 	%f4, [%rd10];
	add.f32 	%f5, %f3, %f4;
	add.s32 	%r40, %r45, 64;
	mul.wide.u32 	%rd11, %r40, 4;
	add.s64 	%rd12, %rd1, %rd11;
	ld.global.f32 	%f6, [%rd12];
	add.f32 	%f7, %f5, %f6;
	add.s32 	%r41, %r45, -1;
	mul.wide.u32 	%rd13, %r41, 4;
	add.s64 	%rd14, %rd1, %rd13;
	ld.global.f32 	%f8, [%rd14];
	add.f32 	%f9, %f7, %f8;
	cvt.u64.u32 	%rd15, %r16;
	add.s64 	%rd17, %rd16, %rd15;
	shl.b64 	%rd18, %rd17, 2;
	add.s64 	%rd19, %rd1, %rd18;
	ld.global.f32 	%f10, [%rd19+4];
	add.f32 	%f11, %f9, %f10;
	cvt.f64.f32 	%fd1, %f11;
	mul.f64 	%fd2, %fd1, 0d3FE999999999999A;
	cvt.rn.f32.f64 	%f12, %fd2;
	mul.wide.u32 	%rd20, %r45, 4;
	add.s64 	%rd21, %rd2, %rd20;
	st.global.f32 	[%rd21], %f12;
$L__BB0_8:
	add.s32 	%r46, %r46, %r2;
	add.s32 	%r42, %r46, -4096;
	add.s32 	%r45, %r45, %r2;
	setp.lt.s32 	%p8, %r42, 63;
	@%p8 bra 	$L__BB0_6;
$L__BB0_9:
	add.s32 	%r44, %r44, %r2;
	setp.lt.s32 	%p9, %r44, 63;
	@%p9 bra 	$L__BB0_4;
$L__BB0_10:
	add.s32 	%r43, %r43, %r2;
	setp.lt.s32 	%p10, %r43, 63;
	@%p10 bra 	$L__BB0_2;
$L__BB0_11:
	ret;

}


// ===== COMPILED SASS (sm_100) =====

	.target	sm_100

	.elftype	@"ET_EXEC"


//--------------------- .note.nv.tkinfo           --------------------------
	.section	.note.nv.tkinfo,"",@"SHT_NOTE"
	.sectionflags	@"SHF_NOTE_NV_TKINFO"
	.tkinfo
        /*0018*/ 	.word	0x00000002
        /*0030*/ 	.string	""
        /*0030*/ 	.string	"ptxas"
        /*0030*/ 	.string	"Cuda compilation tools, release 13.0, V13.0.88"
        /*0030*/ 	.string	"Build cuda_13.0.r13.0/compiler.36424714_0"
        /*0030*/ 	.string	"-arch sm_100 -m 64 "



//--------------------- .note.nv.cuinfo           --------------------------
	.section	.note.nv.cuinfo,"",@"SHT_NOTE"
	.sectionflags	@"SHF_NOTE_NV_CUINFO"
        /*0018*/ 	.short	0x0002
        /*001a*/ 	.short	0x0064
        /*001c*/ 	.short	0x0082
	.zero		2


//--------------------- .nv.info                  --------------------------
	.section	.nv.info,"",@"SHT_CUDA_INFO"
	.align	4


	//----- nvinfo : EIATTR_REGCOUNT
	.align		4
        /*0000*/ 	.byte	0x04, 0x2f
        /*0002*/ 	.short	(.L_1 - .L_0)
	.align		4
.L_0:
        /*0004*/ 	.word	index@(_Z5get_aPfS_)
        /*0008*/ 	.word	0x00000020


	//----- nvinfo : EIATTR_FRAME_SIZE
	.align		4
.L_1:
        /*000c*/ 	.byte	0x04, 0x11
        /*000e*/ 	.short	(.L_3 - .L_2)
	.align		4
.L_2:
        /*0010*/ 	.word	index@(_Z5get_aPfS_)
        /*0014*/ 	.word	0x00000000


	//----- nvinfo : EIATTR_MIN_STACK_SIZE
	.align		4
.L_3:
        /*0018*/ 	.byte	0x04, 0x12
        /*001a*/ 	.short	(.L_5 - .L_4)
	.align		4
.L_4:
        /*001c*/ 	.word	index@(_Z5get_aPfS_)
        /*0020*/ 	.word	0x00000000
.L_5:


//--------------------- .nv.compat                --------------------------
	.section	.nv.compat,"",@"SHT_CUDA_COMPAT_INFO"
	.align	4
        /*0000*/ 	.byte	0x02, 0x09, 0x00, 0x00, 0x02, 0x02, 0x01, 0x00, 0x02, 0x05, 0x05, 0x00, 0x03, 0x07, 0x01, 0x01
        /*0010*/ 	.byte	0x02, 0x03, 0x00, 0x00, 0x02, 0x06, 0x01, 0x00, 0x04, 0x0b, 0x08, 0x00, 0x01, 0x00, 0x00, 0x00
        /*0020*/ 	.byte	0x00, 0x00, 0x00, 0x00


//--------------------- .nv.info._Z5get_aPfS_     --------------------------
	.section	.nv.info._Z5get_aPfS_,"",@"SHT_CUDA_INFO"
	.sectionflags	@""
	.align	4


	//----- nvinfo : EIATTR_CUDA_API_VERSION
	.align		4
        /*0000*/ 	.byte	0x04, 0x37
        /*0002*/ 	.short	(.L_7 - .L_6)
.L_6:
        /*0004*/ 	.word	0x00000082


	//----- nvinfo : EIATTR_KPARAM_INFO
	.align		4
.L_7:
        /*0008*/ 	.byte	0x04, 0x17
        /*000a*/ 	.short	(.L_9 - .L_8)
.L_8:
        /*000c*/ 	.word	0x00000000
        /*0010*/ 	.short	0x0001
        /*0012*/ 	.short	0x0008
        /*0014*/ 	.byte	0x00, 0xf5, 0x21, 0x00


	//----- nvinfo : EIATTR_KPARAM_INFO
	.align		4
.L_9:
        /*0018*/ 	.byte	0x04, 0x17
        /*001a*/ 	.short	(.L_11 - .L_10)
.L_10:
        /*001c*/ 	.word	0x00000000
        /*0020*/ 	.short	0x0000
        /*0022*/ 	.short	0x0000
        /*0024*/ 	.byte	0x00, 0xf5, 0x21, 0x00


	//----- nvinfo : EIATTR_SPARSE_MMA_MASK
	.align		4
.L_11:
        /*0028*/ 	.byte	0x03, 0x50
        /*002a*/ 	.short	0x0000


	//----- nvinfo : EIATTR_MAXREG_COUNT
	.align		4
        /*002c*/ 	.byte	0x03, 0x1b
        /*002e*/ 	.short	0x00ff


	//----- nvinfo : EIATTR_MERCURY_ISA_VERSION
	.align		4
        /*0030*/ 	.byte	0x03, 0x5f
        /*0032*/ 	.short	0x0101


	//----- nvinfo : EIATTR_VRC_CTA_INIT_COUNT
	.align		4
        /*0034*/ 	.byte	0x02, 0x4a
	.zero		1
	.zero		1


	//----- nvinfo : EIATTR_EXIT_INSTR_OFFSETS
	.align		4
        /*0038*/ 	.byte	0x04, 0x1c
        /*003a*/ 	.short	(.L_13 - .L_12)


	//   ....[0]....
.L_12:
        /*003c*/ 	.word	0x00000100


	//   ....[1]....
        /*0040*/ 	.word	0x00000590


	//----- nvinfo : EIATTR_CRS_STACK_SIZE
	.align		4
.L_13:
        /*0044*/ 	.byte	0x04, 0x1e
        /*0046*/ 	.short	(.L_15 - .L_14)
.L_14:
        /*0048*/ 	.word	0x00000000


	//----- nvinfo : EIATTR_CBANK_PARAM_SIZE
	.align		4
.L_15:
        /*004c*/ 	.byte	0x03, 0x19
        /*004e*/ 	.short	0x0010


	//----- nvinfo : EIATTR_PARAM_CBANK
	.align		4
        /*0050*/ 	.byte	0x04, 0x0a
        /*0052*/ 	.short	(.L_17 - .L_16)
	.align		4
.L_16:
        /*0054*/ 	.word	index@(.nv.constant0._Z5get_aPfS_)
        /*0058*/ 	.short	0x0380
        /*005a*/ 	.short	0x0010


	//----- nvinfo : EIATTR_SW_WAR
	.align		4
.L_17:
        /*005c*/ 	.byte	0x04, 0x36
        /*005e*/ 	.short	(.L_19 - .L_18)
.L_18:
        /*0060*/ 	.word	0x00000008
.L_19:


//--------------------- .nv.callgraph             --------------------------
	.section	.nv.callgraph,"",@"SHT_CUDA_CALLGRAPH"
	.align	4
	.sectionentsize	8
	.align		4
        /*0000*/ 	.word	0x00000000
	.align		4
        /*0004*/ 	.word	0xffffffff
	.align		4
        /*0008*/ 	.word	0x00000000
	.align		4
        /*000c*/ 	.word	0xfffffffe
	.align		4
        /*0010*/ 	.word	0x00000000
	.align		4
        /*0014*/ 	.word	0xfffffffd
	.align		4
        /*0018*/ 	.word	0x00000000
	.align		4
        /*001c*/ 	.word	0xfffffffc


//--------------------- .text._Z5get_aPfS_        --------------------------
	.section	.text._Z5get_aPfS_,"ax",@progbits
	.align	128
        .global         _Z5get_aPfS_
        .type           _Z5get_aPfS_,@function
        .size           _Z5get_aPfS_,(.L_x_10 - _Z5get_aPfS_)
        .other          _Z5get_aPfS_,@"STO_CUDA_ENTRY STV_DEFAULT"
_Z5get_aPfS_:
.text._Z5get_aPfS_:
[----:B------:R-:W-:Y:S01]  /*0000*/  LDC R1, c[0x0][0x37c] ;  /* 0x0000df00ff017b82 */ /* 0x000fe20000000800 */
[----:B------:R-:W0:Y:S07]  /*0010*/  S2R R3, SR_TID.X ;  /* 0x0000000000037919 */ /* 0x000e2e0000002100 */
[----:B------:R-:W0:Y:S08]  /*0020*/  S2UR UR4, SR_CTAID.X ;  /* 0x00000000000479c3 */ /* 0x000e300000002500 */
[----:B------:R-:W0:Y:S02]  /*0030*/  LDC R6, c[0x0][0x360] ;  /* 0x0000d800ff067b82 */ /* 0x000e240000000800 */
[----:B0-----:R-:W-:Y:S01]  /*0040*/  IMAD R0, R6, UR4, R3 ;  /* 0x0000000406007c24 */ /* 0x001fe2000f8e0203 */
[----:B------:R-:W0:Y:S04]  /*0050*/  LDCU UR4, c[0x0][0x370] ;  /* 0x00006e00ff0477ac */ /* 0x000e280008000800 */
[----:B------:R-:W-:-:S04]  /*0060*/  SHF.R.S32.HI R3, RZ, 0x1f, R0 ;  /* 0x0000001fff037819 */ /* 0x000fc80000011400 */
[----:B------:R-:W-:-:S04]  /*0070*/  LEA.HI R2, R3, R0, RZ, 0xc ;  /* 0x0000000003027211 */ /* 0x000fc800078f60ff */
[----:B------:R-:W-:-:S05]  /*0080*/  LOP3.LUT R3, R2, 0xfffff000, RZ, 0xc0, !PT ;  /* 0xfffff00002037812 */ /* 0x000fca00078ec0ff */
[----:B------:R-:W-:-:S05]  /*0090*/  IMAD.IADD R3, R0, 0x1, -R3 ;  /* 0x0000000100037824 */ /* 0x000fca00078e0a03 */
[----:B------:R-:W-:-:S04]  /*00a0*/  SHF.R.S32.HI R4, RZ, 0x1f, R3 ;  /* 0x0000001fff047819 */ /* 0x000fc80000011403 */
[----:B------:R-:W-:-:S04]  /*00b0*/  LEA.HI R5, R4, R3, RZ, 0x6 ;  /* 0x0000000304057211 */ /* 0x000fc800078f30ff */
[----:B------:R-:W-:-:S05]  /*00c0*/  LOP3.LUT R4, R5, 0xffffffc0, RZ, 0xc0, !PT ;  /* 0xffffffc005047812 */ /* 0x000fca00078ec0ff */
[----:B------:R-:W-:Y:S02]  /*00d0*/  IMAD.IADD R7, R3, 0x1, -R4 ;  /* 0x0000000103077824 */ /* 0x000fe400078e0a04 */
[----:B0-----:R-:W-:-:S03]  /*00e0*/  IMAD R4, R6, UR4, RZ ;  /* 0x0000000406047c24 */ /* 0x001fc6000f8e02ff */
[----:B------:R-:W-:-:S13]  /*00f0*/  ISETP.GT.AND P0, PT, R7, 0x3e, PT ;  /* 0x0000003e0700780c */ /* 0x000fda0003f04270 */
[----:B------:R-:W-:Y:S05]  /*0100*/  @P0 EXIT ;  /* 0x000000000000094d */ /* 0x000fea0003800000 */
[----:B------:R-:W-:Y:S01]  /*0110*/  SHF.R.S32.HI R5, RZ, 0x6, R5 ;  /* 0x00000006ff057819 */ /* 0x000fe20000011405 */
[----:B------:R-:W0:Y:S01]  /*0120*/  LDCU.64 UR4, c[0x0][0x358] ;  /* 0x00006b00ff0477ac */ /* 0x000e220008000a00 */
[----:B------:R-:W-:Y:S01]  /*0130*/  LEA.HI.SX32 R6, R2, 0x1000, 0x14 ;  /* 0x0000100002067811 */ /* 0x000fe200078fa2ff */
[----:B------:R-:W1:Y:S06]  /*0140*/  LDCU.64 UR6, c[0x0][0x388] ;  /* 0x00007100ff0677ac */ /* 0x000e6c0008000a00 */
.L_x_8:
[----:B------:R-:W-:Y:S01]  /*0150*/  ISETP.GT.AND P0, PT, R3, 0xfbf, PT ;  /* 0x00000fbf0300780c */ /* 0x000fe20003f04270 */
[----:B------:R-:W-:-:S12]  /*0160*/  BSSY.RECONVERGENT B0, `(.L_x_0) ;  /* 0x000003f000007945 */ /* 0x000fd80003800200 */
[----:B--234-:R-:W-:Y:S05]  /*0170*/  @P0 BRA `(.L_x_1) ;  /* 0x0000000000f40947 */ /* 0x01cfea0003800000 */
[----:B------:R-:W-:Y:S01]  /*0180*/  SHF.L.U32 R21, R7, 0xc, RZ ;  /* 0x0000000c07157819 */ /* 0x000fe200000006ff */
[----:B------:R-:W-:-:S04]  /*0190*/  IMAD.MOV.U32 R8, RZ, RZ, R5 ;  /* 0x000000ffff087224 */ /* 0x000fc800078e0005 */
[----:B------:R-:W-:Y:S01]  /*01a0*/  VIADD R9, R21, 0xfffff000 ;  /* 0xfffff00015097836 */ /* 0x000fe20000000000 */
[----:B------:R-:W-:-:S07]  /*01b0*/  LEA.HI.SX32 R21, R2, R21, 0x14 ;  /* 0x0000001502157211 */ /* 0x000fce00078fa2ff */
.L_x_7:
[----:B------:R-:W-:Y:S01]  /*01c0*/  ISETP.GT.AND P0, PT, R0, 0x3efff, PT ;  /* 0x0003efff0000780c */ /* 0x000fe20003f04270 */
[----:B------:R-:W-:-:S12]  /*01d0*/  BSSY.RECONVERGENT B1, `(.L_x_2) ;  /* 0x0000034000017945 */ /* 0x000fd80003800200 */
[----:B--234-:R-:W-:Y:S05]  /*01e0*/  @P0 BRA `(.L_x_3) ;  /* 0x0000000000c80947 */ /* 0x01cfea0003800000 */
[----:B------:R-:W2:Y:S01]  /*01f0*/  LDC.64 R10, c[0x0][0x380] ;  /* 0x0000e000ff0a7b82 */ /* 0x000ea20000000a00 */
[C---:B------:R-:W-:Y:S01]  /*0200*/  LEA R26, R8.reuse, R9, 0x6 ;  /* 0x00000009081a7211 */ /* 0x040fe200078e30ff */
[C---:B------:R-:W-:Y:S01]  /*0210*/  IMAD R27, R8.reuse, 0x40, R21 ;  /* 0x00000040081b7824 */ /* 0x040fe200078e0215 */
[----:B------:R-:W-:Y:S01]  /*0220*/  VIMNMX R20, PT, PT, R8, R7, PT ;  /* 0x0000000708147248 */ /* 0x000fe20003fe0100 */
[----:B------:R-:W-:Y:S01]  /*0230*/  IMAD.MOV.U32 R29, RZ, RZ, R6 ;  /* 0x000000ffff1d7224 */ /* 0x000fe200078e0006 */
[----:B------:R-:W-:-:S03]  /*0240*/  IADD3 R26, PT, PT, R26, 0x1000, RZ ;  /* 0x000010001a1a7810 */ /* 0x000fc60007ffe0ff */
[----:B------:R-:W3:Y:S04]  /*0250*/  LDC.64 R12, c[0x0][0x388] ;  /* 0x0000e200ff0c7b82 */ /* 0x000ee80000000a00 */
.L_x_6:
[----:B------:R-:W-:Y:S01]  /*0260*/  VIADD R15, R29, 0xfffff000 ;  /* 0xfffff0001d0f7836 */ /* 0x000fe20000000000 */
[----:B------:R-:W-:Y:S01]  /*0270*/  BSSY.RECONVERGENT B2, `(.L_x_4) ;  /* 0x0000027000027945 */ /* 0x000fe20003800200 */
[----:B------:R-:W-:-:S03]  /*0280*/  IMAD.IADD R29, R4, 0x1, R29 ;  /* 0x00000001041d7824 */ /* 0x000fc600078e021d */
[----:B------:R-:W-:Y:S02]  /*0290*/  ISETP.GE.AND P0, PT, R15, 0x1, PT ;  /* 0x000000010f00780c */ /* 0x000fe40003f06270 */
[----:B------:R-:W-:Y:S02]  /*02a0*/  IADD3 R14, PT, PT, R29, -0x1000, RZ ;  /* 0xfffff0001d0e7810 */ /* 0x000fe40007ffe0ff */
[----:B------:R-:W-:Y:S02]  /*02b0*/  ISETP.LE.OR P0, PT, R20, RZ, !P0 ;  /* 0x000000ff1400720c */ /* 0x000fe40004703670 */
[----:B------:R-:W-:-:S11]  /*02c0*/  ISETP.GE.AND P1, PT, R14, 0x3f, PT ;  /* 0x0000003f0e00780c */ /* 0x000fd60003f26270 */
[----:B----4-:R-:W-:Y:S05]  /*02d0*/  @P0 BRA `(.L_x_5) ;  /* 0x0000000000800947 */ /* 0x010fea0003800000 */
[C---:B------:R-:W-:Y:S01]  /*02e0*/  VIADD R17, R27.reuse, 0xfffff000 ;  /* 0xfffff0001b117836 */ /* 0x040fe20000000000 */
[----:B------:R-:W-:Y:S01]  /*02f0*/  IADD3 R15, P0, PT, R26, R15, RZ ;  /* 0x0000000f1a0f7210 */ /* 0x000fe20007f1e0ff */
[C---:B------:R-:W-:Y:S01]  /*0300*/  VIADD R23, R27.reuse, 0xffffffc0 ;  /* 0xffffffc01b177836 */ /* 0x040fe20000000000 */
[----:B------:R-:W-:Y:S01]  /*0310*/  IADD3 R19, PT, PT, R27, 0x1000, RZ ;  /* 0x000010001b137810 */ /* 0x000fe20007ffe0ff */
[----:B---3--:R-:W-:-:S04]  /*0320*/  IMAD.WIDE.U32 R16, R17, 0x4, R12 ;  /* 0x0000000411107825 */ /* 0x008fc800078e000c */
[----:B------:R-:W-:Y:S01]  /*0330*/  IMAD.X R18, RZ, RZ, RZ, P0 ;  /* 0x000000ffff127224 */ /* 0x000fe200000e06ff */
[C---:B-1----:R-:W-:Y:S01]  /*0340*/  LEA R14, P0, R15.reuse, UR6, 0x2 ;  /* 0x000000060f0e7c11 */ /* 0x042fe2000f8010ff */
[----:B0-----:R0:W3:Y:S03]  /*0350*/  LDG.E R28, desc[UR4][R16.64] ;  /* 0x00000004101c7981 */ /* 0x0010e6000c1e1900 */
[----:B------:R-:W-:Y:S01]  /*0360*/  LEA.HI.X R15, R15, UR7, R18, 0x2, P0 ;  /* 0x000000070f0f7c11 */ /* 0x000fe200080f1412 */
[----:B------:R-:W-:Y:S02]  /*0370*/  VIADD R25, R27, 0xffffffff ;  /* 0xffffffff1b197836 */ /* 0x000fe40000000000 */
[----:B0-----:R-:W-:-:S03]  /*0380*/  IMAD.WIDE.U32 R16, R19, 0x4, R12 ;  /* 0x0000000413107825 */ /* 0x001fc600078e000c */
[----:B------:R-:W4:Y:S01]  /*0390*/  LDG.E R15, desc[UR4][R14.64+0x4] ;  /* 0x000004040e0f7981 */ /* 0x000f22000c1e1900 */
[--C-:B------:R-:W-:Y:S01]  /*03a0*/  IMAD.WIDE.U32 R18, R23, 0x4, R12.reuse ;  /* 0x0000000417127825 */ /* 0x100fe200078e000c */
[----:B------:R-:W-:Y:S02]  /*03b0*/  IADD3 R23, PT, PT, R27, 0x40, RZ ;  /* 0x000000401b177810 */ /* 0x000fe40007ffe0ff */
[----:B------:R-:W3:Y:S03]  /*03c0*/  LDG.E R17, desc[UR4][R16.64] ;  /* 0x0000000410117981 */ /* 0x000ee6000c1e1900 */
[--C-:B------:R-:W-:Y:S01]  /*03d0*/  IMAD.WIDE.U32 R22, R23, 0x4, R12.reuse ;  /* 0x0000000417167825 */ /* 0x100fe200078e000c */
[----:B------:R-:W5:Y:S03]  /*03e0*/  LDG.E R18, desc[UR4][R18.64] ;  /* 0x0000000412127981 */ /* 0x000f66000c1e1900 */
[----:B------:R-:W-:-:S02]  /*03f0*/  IMAD.WIDE.U32 R24, R25, 0x4, R12 ;  /* 0x0000000419187825 */ /* 0x000fc400078e000c */
[----:B------:R-:W2:Y:S04]  /*0400*/  LDG.E R22, desc[UR4][R22.64] ;  /* 0x0000000416167981 */ /* 0x000ea8000c1e1900 */
[----:B------:R-:W4:Y:S01]  /*0410*/  LDG.E R25, desc[UR4][R24.64] ;  /* 0x0000000418197981 */ /* 0x000f22000c1e1900 */
[----:B------:R-:W-:Y:S01]  /*0420*/  UMOV UR8, 0x9999999a ;  /* 0x9999999a00087882 */ /* 0x000fe20000000000 */
[----:B------:R-:W-:Y:S01]  /*0430*/  UMOV UR9, 0x3fe99999 ;  /* 0x3fe9999900097882 */ /* 0x000fe20000000000 */
[----:B---3--:R-:W-:-:S04]  /*0440*/  FADD R28, R28, R17 ;  /* 0x000000111c1c7221 */ /* 0x008fc80000000000 */
[----:B-----5:R-:W-:-:S04]  /*0450*/  FADD R28, R28, R18 ;  /* 0x000000121c1c7221 */ /* 0x020fc80000000000 */
[----:B--2---:R-:W-:-:S04]  /*0460*/  FADD R28, R28, R22 ;  /* 0x000000161c1c7221 */ /* 0x004fc80000000000 */
[----:B----4-:R-:W-:-:S04]  /*0470*/  FADD R28, R28, R25 ;  /* 0x000000191c1c7221 */ /* 0x010fc80000000000 */
[----:B------:R-:W-:-:S04]  /*0480*/  FADD R28, R28, R15 ;  /* 0x0000000f1c1c7221 */ /* 0x000fc80000000000 */
[----:B------:R-:W0:Y:S02]  /*0490*/  F2F.F64.F32 R18, R28 ;  /* 0x0000001c00127310 */ /* 0x000e240000201800 */
[----:B0-----:R-:W-:-:S10]  /*04a0*/  DMUL R18, R18, UR8 ;  /* 0x0000000812127c28 */ /* 0x001fd40008000000 */
[----:B------:R-:W0:Y:S01]  /*04b0*/  F2F.F32.F64 R19, R18 ;  /* 0x0000001200137310 */ /* 0x000e220000301000 */
[----:B------:R-:W-:-:S05]  /*04c0*/  IMAD.WIDE.U32 R16, R27, 0x4, R10 ;  /* 0x000000041b107825 */ /* 0x000fca00078e000a */
[----:B0-----:R4:W-:Y:S02]  /*04d0*/  STG.E desc[UR4][R16.64], R19 ;  /* 0x0000001310007986 */ /* 0x0019e4000c101904 */
.L_x_5:
[----:B01----:R-:W-:Y:S05]  /*04e0*/  BSYNC.RECONVERGENT B2 ;  /* 0x0000000000027941 */ /* 0x003fea0003800200 */
.L_x_4:
[----:B------:R-:W-:Y:S01]  /*04f0*/  IADD3 R27, PT, PT, R4, R27, RZ ;  /* 0x0000001b041b7210 */ /* 0x000fe20007ffe0ff */
[----:B------:R-:W-:Y:S06]  /*0500*/  @!P1 BRA `(.L_x_6) ;  /* 0xfffffffc00549947 */ /* 0x000fec000383ffff */
.L_x_3:
[----:B01----:R-:W-:Y:S05]  /*0510*/  BSYNC.RECONVERGENT B1 ;  /* 0x0000000000017941 */ /* 0x003fea0003800200 */
.L_x_2:
[----:B------:R-:W-:-:S05]  /*0520*/  IMAD.IADD R8, R4, 0x1, R8 ;  /* 0x0000000104087824 */ /* 0x000fca00078e0208 */
[----:B------:R-:W-:-:S13]  /*0530*/  ISETP.GE.AND P0, PT, R8, 0x3f, PT ;  /* 0x0000003f0800780c */ /* 0x000fda0003f06270 */
[----:B------:R-:W-:Y:S05]  /*0540*/  @!P0 BRA `(.L_x_7) ;  /* 0xfffffffc001c8947 */ /* 0x000fea000383ffff */
.L_x_1:
[----:B01----:R-:W-:Y:S05]  /*0550*/  BSYNC.RECONVERGENT B0 ;  /* 0x0000000000007941 */ /* 0x003fea0003800200 */
.L_x_0:
[----:B------:R-:W-:-:S04]  /*0560*/  IADD3 R7, PT, PT, R4, R7, RZ ;  /* 0x0000000704077210 */ /* 0x000fc80007ffe0ff */
[----:B------:R-:W-:-:S13]  /*0570*/  ISETP.GE.AND P0, PT, R7, 0x3f, PT ;  /* 0x0000003f0700780c */ /* 0x000fda0003f06270 */
[----:B------:R-:W-:Y:S05]  /*0580*/  @!P0 BRA `(.L_x_8) ;  /* 0xfffffff800f08947 */ /* 0x000fea000383ffff */
[----:B------:R-:W-:Y:S05]  /*0590*/  EXIT ;  /* 0x000000000000794d */ /* 0x000fea0003800000 */
.L_x_9:
[----:B------:R-:W-:-:S00]  /*05a0*/  BRA `(.L_x_9) ;  /* 0xfffffffc00fc7947 */ /* 0x000fc0000383ffff */
[----:B------:R-:W-:-:S00]  /*05b0*/  NOP ;  /* 0x0000000000007918 */ /* 0x000fc00000000000 */
        /* <DEDUP_REMOVED lines=12> */
.L_x_10:


//--------------------- .nv.shared.reserved.0     --------------------------
	.section	.nv.shared.reserved.0,"aw",@nobits
	.weak		__nv_reservedSMEM_offset_0_alias
	.size		__nv_reservedSMEM_offset_0_alias, 0, 64
	.other		__nv_reservedSMEM_offset_0_alias,@"STO_CUDA_RESERVED_SHARED STV_DEFAULT"
__nv_reservedSMEM_offset_0_alias:
	.zero		0
	.zero		64


//--------------------- .nv.constant0._Z5get_aPfS_ --------------------------
	.section	.nv.constant0._Z5get_aPfS_,"a",@progbits
	.sectionflags	@""
	.align	4
.nv.constant0._Z5get_aPfS_:
	.zero		912


//--------------------- SYMBOLS --------------------------

	.type		.nv.reservedSmem.offset0,@object
	.size		.nv.reservedSmem.offset0,0x4
